//
// Generated by NVIDIA NVVM Compiler
//
// Compiler Build ID: CL-36424714
// Cuda compilation tools, release 13.0, V13.0.88
// Based on NVVM 20.0.0
//

.version 9.0
.target sm_100
.address_size 64

	// .globl	_Z10matrix_mulPfS_S_i
// _ZZ10matrix_mulPfS_S_iE7tiles_a has been demoted
// _ZZ10matrix_mulPfS_S_iE7tiles_b has been demoted

.visible .entry _Z10matrix_mulPfS_S_i(
	.param .u64 .ptr .align 1 _Z10matrix_mulPfS_S_i_param_0,
	.param .u64 .ptr .align 1 _Z10matrix_mulPfS_S_i_param_1,
	.param .u64 .ptr .align 1 _Z10matrix_mulPfS_S_i_param_2,
	.param .u32 _Z10matrix_mulPfS_S_i_param_3
)
{
	.reg .pred 	%p<8>;
	.reg .b32 	%r<42>;
	.reg .b32 	%f<111>;
	.reg .b64 	%rd<13>;
	// demoted variable
	.shared .align 4 .b8 _ZZ10matrix_mulPfS_S_iE7tiles_a[4096];
	// demoted variable
	.shared .align 4 .b8 _ZZ10matrix_mulPfS_S_iE7tiles_b[4096];
	ld.param.u64 	%rd3, [_Z10matrix_mulPfS_S_i_param_0];
	ld.param.u64 	%rd4, [_Z10matrix_mulPfS_S_i_param_1];
	ld.param.u64 	%rd5, [_Z10matrix_mulPfS_S_i_param_2];
	ld.param.u32 	%r23, [_Z10matrix_mulPfS_S_i_param_3];
	mov.u32 	%r24, %ntid.y;
	mov.u32 	%r25, %ctaid.y;
	mov.u32 	%r39, %tid.y;
	mad.lo.s32 	%r2, %r24, %r25, %r39;
	mov.u32 	%r26, %ntid.x;
	mov.u32 	%r27, %ctaid.x;
	mov.u32 	%r37, %tid.x;
	mad.lo.s32 	%r4, %r26, %r27, %r37;
	setp.lt.s32 	%p1, %r23, 1;
	mov.f32 	%f110, 0f00000000;
	@%p1 bra 	$L__BB0_7;
	add.s32 	%r28, %r23, 31;
	shr.u32 	%r29, %r28, 5;
	shl.b32 	%r30, %r39, 7;
	mov.u32 	%r31, _ZZ10matrix_mulPfS_S_iE7tiles_a;
	add.s32 	%r5, %r31, %r30;
	shl.b32 	%r32, %r37, 2;
	add.s32 	%r6, %r5, %r32;
	mov.u32 	%r33, _ZZ10matrix_mulPfS_S_iE7tiles_b;
	add.s32 	%r8, %r33, %r32;
	add.s32 	%r7, %r8, %r30;
	neg.s32 	%r41, %r29;
	mad.lo.s32 	%r40, %r39, %r23, %r4;
	shl.b32 	%r11, %r23, 5;
	mad.lo.s32 	%r38, %r23, %r2, %r37;
	cvta.to.global.u64 	%rd1, %rd3;
	cvta.to.global.u64 	%rd2, %rd4;
	mov.f32 	%f110, 0f00000000;
$L__BB0_2:
	max.u32 	%r34, %r2, %r37;
	setp.ge.u32 	%p2, %r34, %r23;
	mov.f32 	%f108, 0f00000000;
	@%p2 bra 	$L__BB0_4;
	mul.wide.u32 	%rd6, %r38, 4;
	add.s64 	%rd7, %rd1, %rd6;
	ld.global.f32 	%f108, [%rd7];
$L__BB0_4:
	setp.ge.s32 	%p3, %r4, %r23;
	st.shared.f32 	[%r6], %f108;
	setp.ge.u32 	%p4, %r39, %r23;
	mov.f32 	%f109, 0f00000000;
	or.pred  	%p5, %p3, %p4;
	@%p5 bra 	$L__BB0_6;
	mul.wide.u32 	%rd8, %r40, 4;
	add.s64 	%rd9, %rd2, %rd8;
	ld.global.f32 	%f109, [%rd9];
$L__BB0_6:
	st.shared.f32 	[%r7], %f109;
	bar.sync 	0;
	ld.shared.f32 	%f12, [%r5];
	ld.shared.f32 	%f13, [%r8];
	fma.rn.f32 	%f14, %f12, %f13, %f110;
	ld.shared.f32 	%f15, [%r5+4];
	ld.shared.f32 	%f16, [%r8+128];
	fma.rn.f32 	%f17, %f15, %f16, %f14;
	ld.shared.f32 	%f18, [%r5+8];
	ld.shared.f32 	%f19, [%r8+256];
	fma.rn.f32 	%f20, %f18, %f19, %f17;
	ld.shared.f32 	%f21, [%r5+12];
	ld.shared.f32 	%f22, [%r8+384];
	fma.rn.f32 	%f23, %f21, %f22, %f20;
	ld.shared.f32 	%f24, [%r5+16];
	ld.shared.f32 	%f25, [%r8+512];
	fma.rn.f32 	%f26, %f24, %f25, %f23;
	ld.shared.f32 	%f27, [%r5+20];
	ld.shared.f32 	%f28, [%r8+640];
	fma.rn.f32 	%f29, %f27, %f28, %f26;
	ld.shared.f32 	%f30, [%r5+24];
	ld.shared.f32 	%f31, [%r8+768];
	fma.rn.f32 	%f32, %f30, %f31, %f29;
	ld.shared.f32 	%f33, [%r5+28];
	ld.shared.f32 	%f34, [%r8+896];
	fma.rn.f32 	%f35, %f33, %f34, %f32;
	ld.shared.f32 	%f36, [%r5+32];
	ld.shared.f32 	%f37, [%r8+1024];
	fma.rn.f32 	%f38, %f36, %f37, %f35;
	ld.shared.f32 	%f39, [%r5+36];
	ld.shared.f32 	%f40, [%r8+1152];
	fma.rn.f32 	%f41, %f39, %f40, %f38;
	ld.shared.f32 	%f42, [%r5+40];
	ld.shared.f32 	%f43, [%r8+1280];
	fma.rn.f32 	%f44, %f42, %f43, %f41;
	ld.shared.f32 	%f45, [%r5+44];
	ld.shared.f32 	%f46, [%r8+1408];
	fma.rn.f32 	%f47, %f45, %f46, %f44;
	ld.shared.f32 	%f48, [%r5+48];
	ld.shared.f32 	%f49, [%r8+1536];
	fma.rn.f32 	%f50, %f48, %f49, %f47;
	ld.shared.f32 	%f51, [%r5+52];
	ld.shared.f32 	%f52, [%r8+1664];
	fma.rn.f32 	%f53, %f51, %f52, %f50;
	ld.shared.f32 	%f54, [%r5+56];
	ld.shared.f32 	%f55, [%r8+1792];
	fma.rn.f32 	%f56, %f54, %f55, %f53;
	ld.shared.f32 	%f57, [%r5+60];
	ld.shared.f32 	%f58, [%r8+1920];
	fma.rn.f32 	%f59, %f57, %f58, %f56;
	ld.shared.f32 	%f60, [%r5+64];
	ld.shared.f32 	%f61, [%r8+2048];
	fma.rn.f32 	%f62, %f60, %f61, %f59;
	ld.shared.f32 	%f63, [%r5+68];
	ld.shared.f32 	%f64, [%r8+2176];
	fma.rn.f32 	%f65, %f63, %f64, %f62;
	ld.shared.f32 	%f66, [%r5+72];
	ld.shared.f32 	%f67, [%r8+2304];
	fma.rn.f32 	%f68, %f66, %f67, %f65;
	ld.shared.f32 	%f69, [%r5+76];
	ld.shared.f32 	%f70, [%r8+2432];
	fma.rn.f32 	%f71, %f69, %f70, %f68;
	ld.shared.f32 	%f72, [%r5+80];
	ld.shared.f32 	%f73, [%r8+2560];
	fma.rn.f32 	%f74, %f72, %f73, %f71;
	ld.shared.f32 	%f75, [%r5+84];
	ld.shared.f32 	%f76, [%r8+2688];
	fma.rn.f32 	%f77, %f75, %f76, %f74;
	ld.shared.f32 	%f78, [%r5+88];
	ld.shared.f32 	%f79, [%r8+2816];
	fma.rn.f32 	%f80, %f78, %f79, %f77;
	ld.shared.f32 	%f81, [%r5+92];
	ld.shared.f32 	%f82, [%r8+2944];
	fma.rn.f32 	%f83, %f81, %f82, %f80;
	ld.shared.f32 	%f84, [%r5+96];
	ld.shared.f32 	%f85, [%r8+3072];
	fma.rn.f32 	%f86, %f84, %f85, %f83;
	ld.shared.f32 	%f87, [%r5+100];
	ld.shared.f32 	%f88, [%r8+3200];
	fma.rn.f32 	%f89, %f87, %f88, %f86;
	ld.shared.f32 	%f90, [%r5+104];
	ld.shared.f32 	%f91, [%r8+3328];
	fma.rn.f32 	%f92, %f90, %f91, %f89;
	ld.shared.f32 	%f93, [%r5+108];
	ld.shared.f32 	%f94, [%r8+3456];
	fma.rn.f32 	%f95, %f93, %f94, %f92;
	ld.shared.f32 	%f96, [%r5+112];
	ld.shared.f32 	%f97, [%r8+3584];
	fma.rn.f32 	%f98, %f96, %f97, %f95;
	ld.shared.f32 	%f99, [%r5+116];
	ld.shared.f32 	%f100, [%r8+3712];
	fma.rn.f32 	%f101, %f99, %f100, %f98;
	ld.shared.f32 	%f102, [%r5+120];
	ld.shared.f32 	%f103, [%r8+3840];
	fma.rn.f32 	%f104, %f102, %f103, %f101;
	ld.shared.f32 	%f105, [%r5+124];
	ld.shared.f32 	%f106, [%r8+3968];
	fma.rn.f32 	%f110, %f105, %f106, %f104;
	bar.sync 	0;
	add.s32 	%r41, %r41, 1;
	setp.ne.s32 	%p6, %r41, 0;
	add.s32 	%r40, %r40, %r11;
	add.s32 	%r39, %r39, 32;
	add.s32 	%r38, %r38, 32;
	add.s32 	%r37, %r37, 32;
	@%p6 bra 	$L__BB0_2;
$L__BB0_7:
	max.s32 	%r35, %r2, %r4;
	setp.ge.s32 	%p7, %r35, %r23;
	@%p7 bra 	$L__BB0_9;
	mad.lo.s32 	%r36, %r23, %r2, %r4;
	cvta.to.global.u64 	%rd10, %rd5;
	mul.wide.s32 	%rd11, %r36, 4;
	add.s64 	%rd12, %rd10, %rd11;
	st.global.f32 	[%rd12], %f110;
$L__BB0_9:
	ret;

}


// ===== COMPILED SASS (sm_100) =====

	.target	sm_100

	.elftype	@"ET_EXEC"


//--------------------- .note.nv.tkinfo           --------------------------
	.section	.note.nv.tkinfo,"",@"SHT_NOTE"
	.sectionflags	@"SHF_NOTE_NV_TKINFO"
	.tkinfo
        /*0018*/ 	.word	0x00000002
        /*0030*/ 	.string	""
        /*0030*/ 	.string	"ptxas"
        /*0030*/ 	.string	"Cuda compilation tools, release 13.0, V13.0.88"
        /*0030*/ 	.string	"Build cuda_13.0.r13.0/compiler.36424714_0"
        /*0030*/ 	.string	"-arch sm_100 -m 64 "



//--------------------- .note.nv.cuinfo           --------------------------
	.section	.note.nv.cuinfo,"",@"SHT_NOTE"
	.sectionflags	@"SHF_NOTE_NV_CUINFO"
        /*0018*/ 	.short	0x0002
        /*001a*/ 	.short	0x0064
        /*001c*/ 	.short	0x0082
	.zero		2


//--------------------- .nv.info                  --------------------------
	.section	.nv.info,"",@"SHT_CUDA_INFO"
	.align	4


	//----- nvinfo : EIATTR_REGCOUNT
	.align		4
        /*0000*/ 	.byte	0x04, 0x2f
        /*0002*/ 	.short	(.L_1 - .L_0)
	.align		4
.L_0:
        /*0004*/ 	.word	index@(_Z10matrix_mulPfS_S_i)
        /*0008*/ 	.word	0x00000020


	//----- nvinfo : EIATTR_FRAME_SIZE
	.align		4
.L_1:
        /*000c*/ 	.byte	0x04, 0x11
        /*000e*/ 	.short	(.L_3 - .L_2)
	.align		4
.L_2:
        /*0010*/ 	.word	index@(_Z10matrix_mulPfS_S_i)
        /*0014*/ 	.word	0x00000000


	//----- nvinfo : EIATTR_MIN_STACK_SIZE
	.align		4
.L_3:
        /*0018*/ 	.byte	0x04, 0x12
        /*001a*/ 	.short	(.L_5 - .L_4)
	.align		4
.L_4:
        /*001c*/ 	.word	index@(_Z10matrix_mulPfS_S_i)
        /*0020*/ 	.word	0x00000000
.L_5:


//--------------------- .nv.compat                --------------------------
	.section	.nv.compat,"",@"SHT_CUDA_COMPAT_INFO"
	.align	4
        /*0000*/ 	.byte	0x02, 0x09, 0x00, 0x00, 0x02, 0x02, 0x01, 0x00, 0x02, 0x05, 0x05, 0x00, 0x03, 0x07, 0x01, 0x01
        /*0010*/ 	.byte	0x02, 0x03, 0x00, 0x00, 0x02, 0x06, 0x01, 0x00, 0x04, 0x0b, 0x08, 0x00, 0x09, 0x00, 0x00, 0x00
        /*0020*/ 	.byte	0x00, 0x00, 0x00, 0x00


//--------------------- .nv.info._Z10matrix_mulPfS_S_i --------------------------
	.section	.nv.info._Z10matrix_mulPfS_S_i,"",@"SHT_CUDA_INFO"
	.sectionflags	@""
	.align	4


	//----- nvinfo : EIATTR_CUDA_API_VERSION
	.align		4
        /*0000*/ 	.byte	0x04, 0x37
        /*0002*/ 	.short	(.L_7 - .L_6)
.L_6:
        /*0004*/ 	.word	0x00000082


	//----- nvinfo : EIATTR_KPARAM_INFO
	.align		4
.L_7:
        /*0008*/ 	.byte	0x04, 0x17
        /*000a*/ 	.short	(.L_9 - .L_8)
.L_8:
        /*000c*/ 	.word	0x00000000
        /*0010*/ 	.short	0x0003
        /*0012*/ 	.short	0x0018
        /*0014*/ 	.byte	0x00, 0xf0, 0x11, 0x00


	//----- nvinfo : EIATTR_KPARAM_INFO
	.align		4
.L_9:
        /*0018*/ 	.byte	0x04, 0x17
        /*001a*/ 	.short	(.L_11 - .L_10)
.L_10:
        /*001c*/ 	.word	0x00000000
        /*0020*/ 	.short	0x0002
        /*0022*/ 	.short	0x0010
        /*0024*/ 	.byte	0x00, 0xf5, 0x21, 0x00


	//----- nvinfo : EIATTR_KPARAM_INFO
	.align		4
.L_11:
        /*0028*/ 	.byte	0x04, 0x17
        /*002a*/ 	.short	(.L_13 - .L_12)
.L_12:
        /*002c*/ 	.word	0x00000000
        /*0030*/ 	.short	0x0001
        /*0032*/ 	.short	0x0008
        /*0034*/ 	.byte	0x00, 0xf5, 0x21, 0x00


	//----- nvinfo : EIATTR_KPARAM_INFO
	.align		4
.L_13:
        /*0038*/ 	.byte	0x04, 0x17
        /*003a*/ 	.short	(.L_15 - .L_14)
.L_14:
        /*003c*/ 	.word	0x00000000
        /*0040*/ 	.short	0x0000
        /*0042*/ 	.short	0x0000
        /*0044*/ 	.byte	0x00, 0xf5, 0x21, 0x00


	//----- nvinfo : EIATTR_SPARSE_MMA_MASK
	.align		4
.L_15:
        /*0048*/ 	.byte	0x03, 0x50
        /*004a*/ 	.short	0x0000


	//----- nvinfo : EIATTR_MAXREG_COUNT
	.align		4
        /*004c*/ 	.byte	0x03, 0x1b
        /*004e*/ 	.short	0x00ff


	//----- nvinfo : EIATTR_NUM_BARRIERS
	.align		4
        /*0050*/ 	.byte	0x02, 0x4c
        /*0052*/ 	.byte	0x01
	.zero		1


	//----- nvinfo : EIATTR_MERCURY_ISA_VERSION
	.align		4
        /*0054*/ 	.byte	0x03, 0x5f
        /*0056*/ 	.short	0x0101


	//----- nvinfo : EIATTR_VRC_CTA_INIT_COUNT
	.align		4
        /*0058*/ 	.byte	0x02, 0x4a
	.zero		1
	.zero		1


	//----- nvinfo : EIATTR_EXIT_INSTR_OFFSETS
	.align		4
        /*005c*/ 	.byte	0x04, 0x1c
        /*005e*/ 	.short	(.L_17 - .L_16)


	//   ....[0]....
.L_16:
        /*0060*/ 	.word	0x00000810


	//   ....[1]....
        /*0064*/ 	.word	0x00000860


	//----- nvinfo : EIATTR_CBANK_PARAM_SIZE
	.align		4
.L_17:
        /*0068*/ 	.byte	0x03, 0x19
        /*006a*/ 	.short	0x001c


	//----- nvinfo : EIATTR_PARAM_CBANK
	.align		4
        /*006c*/ 	.byte	0x04, 0x0a
        /*006e*/ 	.short	(.L_19 - .L_18)
	.align		4
.L_18:
        /*0070*/ 	.word	index@(.nv.constant0._Z10matrix_mulPfS_S_i)
        /*0074*/ 	.short	0x0380
        /*0076*/ 	.short	0x001c


	//----- nvinfo : EIATTR_SW_WAR
	.align		4
.L_19:
        /*0078*/ 	.byte	0x04, 0x36
        /*007a*/ 	.short	(.L_21 - .L_20)
.L_20:
        /*007c*/ 	.word	0x00000008
.L_21:


//--------------------- .nv.callgraph             --------------------------
	.section	.nv.callgraph,"",@"SHT_CUDA_CALLGRAPH"
	.align	4
	.sectionentsize	8
	.align		4
        /*0000*/ 	.word	0x00000000
	.align		4
        /*0004*/ 	.word	0xffffffff
	.align		4
        /*0008*/ 	.word	0x00000000
	.align		4
        /*000c*/ 	.word	0xfffffffe
	.align		4
        /*0010*/ 	.word	0x00000000
	.align		4
        /*0014*/ 	.word	0xfffffffd
	.align		4
        /*0018*/ 	.word	0x00000000
	.align		4
        /*001c*/ 	.word	0xfffffffc


//--------------------- .text._Z10matrix_mulPfS_S_i --------------------------
	.section	.text._Z10matrix_mulPfS_S_i,"ax",@progbits
	.align	128
        .global         _Z10matrix_mulPfS_S_i
        .type           _Z10matrix_mulPfS_S_i,@function
        .size           _Z10matrix_mulPfS_S_i,(.L_x_3 - _Z10matrix_mulPfS_S_i)
        .other          _Z10matrix_mulPfS_S_i,@"STO_CUDA_ENTRY STV_DEFAULT"
_Z10matrix_mulPfS_S_i:
.text._Z10matrix_mulPfS_S_i:
[----:B------:R-:W-:Y:S01]  /*0000*/  LDC R1, c[0x0][0x37c] ;  /* 0x0000df00ff017b82 */ /* 0x000fe20000000800 */
[----:B------:R-:W0:Y:S01]  /*0010*/  LDCU UR6, c[0x0][0x398] ;  /* 0x00007300ff0677ac */ /* 0x000e220008000800 */
[----:B------:R-:W1:Y:S01]  /*0020*/  S2R R23, SR_CTAID.Y ;  /* 0x0000000000177919 */ /* 0x000e620000002600 */
[----:B------:R-:W-:Y:S01]  /*0030*/  HFMA2 R25, -RZ, RZ, 0, 0 ;  /* 0x00000000ff197431 */ /* 0x000fe200000001ff */
[----:B------:R-:W1:Y:S01]  /*0040*/  LDCU UR4, c[0x0][0x364] ;  /* 0x00006c80ff0477ac */ /* 0x000e620008000800 */
[----:B------:R-:W1:Y:S01]  /*0050*/  S2R R19, SR_TID.Y ;  /* 0x0000000000137919 */ /* 0x000e620000002200 */
[----:B------:R-:W2:Y:S01]  /*0060*/  LDCU UR5, c[0x0][0x360] ;  /* 0x00006c00ff0577ac */ /* 0x000ea20008000800 */
[----:B------:R-:W2:Y:S01]  /*0070*/  S2R R21, SR_CTAID.X ;  /* 0x0000000000157919 */ /* 0x000ea20000002500 */
[----:B------:R-:W3:Y:S01]  /*0080*/  LDCU.64 UR8, c[0x0][0x358] ;  /* 0x00006b00ff0877ac */ /* 0x000ee20008000a00 */
[----:B------:R-:W2:Y:S01]  /*0090*/  S2R R18, SR_TID.X ;  /* 0x0000000000127919 */ /* 0x000ea20000002100 */
[----:B0-----:R-:W-:-:S04]  /*00a0*/  MOV R6, UR6 ;  /* 0x0000000600067c02 */ /* 0x001fc80008000f00 */
[----:B------:R-:W-:Y:S01]  /*00b0*/  ISETP.GE.AND P0, PT, R6, 0x1, PT ;  /* 0x000000010600780c */ /* 0x000fe20003f06270 */
[----:B-1----:R-:W-:Y:S02]  /*00c0*/  IMAD R23, R23, UR4, R19 ;  /* 0x0000000417177c24 */ /* 0x002fe4000f8e0213 */
[----:B--2---:R-:W-:-:S10]  /*00d0*/  IMAD R21, R21, UR5, R18 ;  /* 0x0000000515157c24 */ /* 0x004fd4000f8e0212 */
[----:B---3--:R-:W-:Y:S05]  /*00e0*/  @!P0 BRA `(.L_x_0) ;  /* 0x0000000400c08947 */ /* 0x008fea0003800000 */
[----:B------:R-:W0:Y:S01]  /*00f0*/  S2UR UR6, SR_CgaCtaId ;  /* 0x00000000000679c3 */ /* 0x000e220000008800 */
[----:B------:R-:W-:Y:S01]  /*0100*/  UMOV UR4, 0x400 ;  /* 0x0000040000047882 */ /* 0x000fe20000000000 */
[----:B------:R-:W-:Y:S01]  /*0110*/  IADD3 R2, PT, PT, R6, 0x1f, RZ ;  /* 0x0000001f06027810 */ /* 0x000fe20007ffe0ff */
[----:B------:R-:W-:Y:S01]  /*0120*/  UIADD3 UR5, UPT, UPT, UR4, 0x1000, URZ ;  /* 0x0000100004057890 */ /* 0x000fe2000fffe0ff */
[----:B------:R-:W-:Y:S01]  /*0130*/  MOV R25, RZ ;  /* 0x000000ff00197202 */ /* 0x000fe20000000f00 */
[-C--:B------:R-:W-:Y:S01]  /*0140*/  IMAD R17, R19, R6.reuse, R21 ;  /* 0x0000000613117224 */ /* 0x080fe200078e0215 */
[----:B------:R-:W-:Y:S01]  /*0150*/  SHF.R.U32.HI R2, RZ, 0x5, R2 ;  /* 0x00000005ff027819 */ /* 0x000fe20000011602 */
[----:B------:R-:W-:Y:S01]  /*0160*/  IMAD R7, R23, R6, R18 ;  /* 0x0000000617077224 */ /* 0x000fe200078e0212 */
[----:B------:R-:W1:Y:S02]  /*0170*/  LDC R0, c[0x0][0x398] ;  /* 0x0000e600ff007b82 */ /* 0x000e640000000800 */
[----:B------:R-:W-:Y:S01]  /*0180*/  IADD3 R16, PT, PT, -R2, RZ, RZ ;  /* 0x000000ff02107210 */ /* 0x000fe20007ffe1ff */
[----:B0-----:R-:W-:-:S02]  /*0190*/  ULEA UR4, UR6, UR4, 0x18 ;  /* 0x0000000406047291 */ /* 0x001fc4000f8ec0ff */
[----:B------:R-:W-:-:S04]  /*01a0*/  ULEA UR5, UR6, UR5, 0x18 ;  /* 0x0000000506057291 */ /* 0x000fc8000f8ec0ff */
[C---:B------:R-:W-:Y:S02]  /*01b0*/  LEA R5, R19.reuse, UR4, 0x7 ;  /* 0x0000000413057c11 */ /* 0x040fe4000f8e38ff */
[C---:B------:R-:W-:Y:S02]  /*01c0*/  LEA R3, R18.reuse, UR5, 0x2 ;  /* 0x0000000512037c11 */ /* 0x040fe4000f8e10ff */
[----:B------:R-:W-:Y:S02]  /*01d0*/  LEA R4, R18, R5, 0x2 ;  /* 0x0000000512047211 */ /* 0x000fe400078e10ff */
[----:B------:R-:W-:-:S07]  /*01e0*/  LEA R2, R19, R3, 0x7 ;  /* 0x0000000313027211 */ /* 0x000fce00078e38ff */
.L_x_1:
[----:B-1----:R-:W-:Y:S01]  /*01f0*/  MOV R6, R0 ;  /* 0x0000000000067202 */ /* 0x002fe20000000f00 */
[----:B------:R-:W-:Y:S01]  /*0200*/  HFMA2 R29, -RZ, RZ, 0, 0 ;  /* 0x00000000ff1d7431 */ /* 0x000fe200000001ff */
[----:B------:R-:W-:Y:S02]  /*0210*/  VIMNMX.U32 R9, PT, PT, R23, R18, !PT ;  /* 0x0000001217097248 */ /* 0x000fe40007fe0000 */
[-C--:B------:R-:W-:Y:S02]  /*0220*/  ISETP.GE.U32.AND P0, PT, R19, R6.reuse, PT ;  /* 0x000000061300720c */ /* 0x080fe40003f06070 */
[-C--:B------:R-:W-:Y:S02]  /*0230*/  ISETP.GE.U32.AND P1, PT, R9, R6.reuse, PT ;  /* 0x000000060900720c */ /* 0x080fe40003f26070 */
[----:B------:R-:W-:Y:S02]  /*0240*/  ISETP.GE.OR P0, PT, R21, R6, P0 ;  /* 0x000000061500720c */ /* 0x000fe40000706670 */
[----:B------:R-:W-:-:S09]  /*0250*/  MOV R20, RZ ;  /* 0x000000ff00147202 */ /* 0x000fd20000000f00 */
[----:B------:R-:W0:Y:S08]  /*0260*/  @!P1 LDC.64 R10, c[0x0][0x380] ;  /* 0x0000e000ff0a9b82 */ /* 0x000e300000000a00 */
[----:B------:R-:W1:Y:S01]  /*0270*/  @!P0 LDC.64 R8, c[0x0][0x388] ;  /* 0x0000e200ff088b82 */ /* 0x000e620000000a00 */
[----:B0-----:R-:W-:-:S05]  /*0280*/  @!P1 IMAD.WIDE.U32 R10, R7, 0x4, R10 ;  /* 0x00000004070a9825 */ /* 0x001fca00078e000a */
[----:B------:R-:W2:Y:S01]  /*0290*/  @!P1 LDG.E R29, desc[UR8][R10.64] ;  /* 0x000000080a1d9981 */ /* 0x000ea2000c1e1900 */
[----:B-1----:R-:W-:-:S05]  /*02a0*/  @!P0 IMAD.WIDE.U32 R8, R17, 0x4, R8 ;  /* 0x0000000411088825 */ /* 0x002fca00078e0008 */
[----:B------:R-:W3:Y:S04]  /*02b0*/  @!P0 LDG.E R20, desc[UR8][R8.64] ;  /* 0x0000000808148981 */ /* 0x000ee8000c1e1900 */
[----:B--2---:R-:W-:Y:S04]  /*02c0*/  STS [R4], R29 ;  /* 0x0000001d04007388 */ /* 0x004fe80000000800 */
[----:B---3--:R-:W-:Y:S01]  /*02d0*/  STS [R2], R20 ;  /* 0x0000001402007388 */ /* 0x008fe20000000800 */
[----:B------:R-:W-:Y:S06]  /*02e0*/  BAR.SYNC.DEFER_BLOCKING 0x0 ;  /* 0x0000000000007b1d */ /* 0x000fec0000010000 */
[----:B------:R-:W-:Y:S04]  /*02f0*/  LDS R24, [R3] ;  /* 0x0000000003187984 */ /* 0x000fe80000000800 */
[----:B------:R-:W0:Y:S04]  /*0300*/  LDS.128 R12, [R5] ;  /* 0x00000000050c7984 */ /* 0x000e280000000c00 */
[----:B------:R-:W1:Y:S04]  /*0310*/  LDS R26, [R3+0x80] ;  /* 0x00008000031a7984 */ /* 0x000e680000000800 */
[----:B------:R-:W2:Y:S04]  /*0320*/  LDS R27, [R3+0x100] ;  /* 0x00010000031b7984 */ /* 0x000ea80000000800 */
[----:B------:R-:W3:Y:S04]  /*0330*/  LDS R22, [R3+0x180] ;  /* 0x0001800003167984 */ /* 0x000ee80000000800 */
[----:B------:R-:W-:Y:S04]  /*0340*/  LDS.128 R8, [R5+0x10] ;  /* 0x0000100005087984 */ /* 0x000fe80000000c00 */
[----:B------:R-:W-:Y:S01]  /*0350*/  LDS R20, [R3+0x280] ;  /* 0x0002800003147984 */ /* 0x000fe20000000800 */
[----:B0-----:R-:W-:-:S03]  /*0360*/  FFMA R12, R12, R24, R25 ;  /* 0x000000180c0c7223 */ /* 0x001fc60000000019 */
[----:B------:R-:W0:Y:S01]  /*0370*/  LDS R25, [R3+0x200] ;  /* 0x0002000003197984 */ /* 0x000e220000000800 */
[----:B-1----:R-:W-:-:S03]  /*0380*/  FFMA R12, R26, R13, R12 ;  /* 0x0000000d1a0c7223 */ /* 0x002fc6000000000c */
[----:B------:R-:W-:Y:S01]  /*0390*/  LDS R24, [R3+0xb80] ;  /* 0x000b800003187984 */ /* 0x000fe20000000800 */
[----:B--2---:R-:W-:-:S03]  /*03a0*/  FFMA R13, R27, R14, R12 ;  /* 0x0000000e1b0d7223 */ /* 0x004fc6000000000c */
[----:B------:R-:W1:Y:S01]  /*03b0*/  LDS R27, [R3+0x300] ;  /* 0x00030000031b7984 */ /* 0x000e620000000800 */
[----:B---3--:R-:W-:-:S03]  /*03c0*/  FFMA R13, R22, R15, R13 ;  /* 0x0000000f160d7223 */ /* 0x008fc6000000000d */
[----:B------:R-:W2:Y:S01]  /*03d0*/  LDS R22, [R3+0x380] ;  /* 0x0003800003167984 */ /* 0x000ea20000000800 */
[----:B0-----:R-:W-:-:S03]  /*03e0*/  FFMA R29, R8, R25, R13 ;  /* 0x00000019081d7223 */ /* 0x001fc6000000000d */
[----:B------:R-:W-:Y:S04]  /*03f0*/  LDS R25, [R3+0x400] ;  /* 0x0004000003197984 */ /* 0x000fe80000000800 */
[----:B------:R-:W0:Y:S01]  /*0400*/  LDS.128 R12, [R5+0x20] ;  /* 0x00002000050c7984 */ /* 0x000e220000000c00 */
[----:B------:R-:W-:-:S03]  /*0410*/  FFMA R8, R20, R9, R29 ;  /* 0x0000000914087223 */ /* 0x000fc6000000001d */
[----:B------:R-:W3:Y:S01]  /*0420*/  LDS R20, [R3+0x480] ;  /* 0x0004800003147984 */ /* 0x000ee20000000800 */
[----:B-1----:R-:W-:-:S03]  /*0430*/  FFMA R9, R27, R10, R8 ;  /* 0x0000000a1b097223 */ /* 0x002fc60000000008 */
[----:B------:R-:W1:Y:S01]  /*0440*/  LDS R27, [R3+0x500] ;  /* 0x00050000031b7984 */ /* 0x000e620000000800 */
[----:B--2---:R-:W-:-:S03]  /*0450*/  FFMA R9, R22, R11, R9 ;  /* 0x0000000b16097223 */ /* 0x004fc60000000009 */
[----:B------:R-:W2:Y:S01]  /*0460*/  LDS R22, [R3+0x580] ;  /* 0x0005800003167984 */ /* 0x000ea20000000800 */
[----:B0-----:R-:W-:-:S03]  /*0470*/  FFMA R29, R12, R25, R9 ;  /* 0x000000190c1d7223 */ /* 0x001fc60000000009 */
[----:B------:R-:W-:Y:S04]  /*0480*/  LDS R25, [R3+0x600] ;  /* 0x0006000003197984 */ /* 0x000fe80000000800 */
[----:B------:R-:W0:Y:S01]  /*0490*/  LDS.128 R8, [R5+0x30] ;  /* 0x0000300005087984 */ /* 0x000e220000000c00 */
[----:B---3--:R-:W-:-:S03]  /*04a0*/  FFMA R12, R20, R13, R29 ;  /* 0x0000000d140c7223 */ /* 0x008fc6000000001d */
        /* <DEDUP_REMOVED lines=22> */
[----:B------:R-:W-:Y:S04]  /*0610*/  LDS R29, [R3+0xc00] ;  /* 0x000c0000031d7984 */ /* 0x000fe80000000800 */
[----:B------:R-:W-:Y:S01]  /*0620*/  LDS R22, [R3+0xc80] ;  /* 0x000c800003167984 */ /* 0x000fe20000000800 */
[----:B0-----:R-:W-:-:S03]  /*0630*/  FFMA R25, R8, R25, R13 ;  /* 0x0000001908197223 */ /* 0x001fc6000000000d */
[----:B------:R-:W0:Y:S01]  /*0640*/  LDS.128 R12, [R5+0x60] ;  /* 0x00006000050c7984 */ /* 0x000e220000000c00 */
[----:B---3--:R-:W-:-:S03]  /*0650*/  FFMA R20, R20, R9, R25 ;  /* 0x0000000914147223 */ /* 0x008fc60000000019 */
[----:B------:R-:W2:Y:S01]  /*0660*/  LDS R25, [R3+0xd00] ;  /* 0x000d000003197984 */ /* 0x000ea20000000800 */
[----:B-1----:R-:W-:-:S03]  /*0670*/  FFMA R27, R27, R10, R20 ;  /* 0x0000000a1b1b7223 */ /* 0x002fc60000000014 */
[----:B------:R-:W1:Y:S01]  /*0680*/  LDS R20, [R3+0xd80] ;  /* 0x000d800003147984 */ /* 0x000e620000000800 */
[----:B------:R-:W-:-:S03]  /*0690*/  FFMA R11, R24, R11, R27 ;  /* 0x0000000b180b7223 */ /* 0x000fc6000000001b */
[----:B------:R-:W-:Y:S01]  /*06a0*/  LDS R27, [R3+0xe00] ;  /* 0x000e0000031b7984 */ /* 0x000fe20000000800 */
[----:B0-----:R-:W-:-:S03]  /*06b0*/  FFMA R29, R12, R29, R11 ;  /* 0x0000001d0c1d7223 */ /* 0x001fc6000000000b */
[----:B------:R-:W0:Y:S01]  /*06c0*/  LDS.128 R8, [R5+0x70] ;  /* 0x0000700005087984 */ /* 0x000e220000000c00 */
[----:B------:R-:W-:-:S03]  /*06d0*/  FFMA R22, R22, R13, R29 ;  /* 0x0000000d16167223 */ /* 0x000fc6000000001d */
[----:B------:R-:W3:Y:S04]  /*06e0*/  LDS R29, [R3+0xe80] ;  /* 0x000e8000031d7984 */ /* 0x000ee80000000800 */
[----:B------:R-:W4:Y:S04]  /*06f0*/  LDS R13, [R3+0xf00] ;  /* 0x000f0000030d7984 */ /* 0x000f280000000800 */
[----:B------:R-:W5:Y:S01]  /*0700*/  LDS R12, [R3+0xf80] ;  /* 0x000f8000030c7984 */ /* 0x000f620000000800 */
[----:B--2---:R-:W-:Y:S01]  /*0710*/  FFMA R25, R25, R14, R22 ;  /* 0x0000000e19197223 */ /* 0x004fe20000000016 */
[----:B------:R-:W-:-:S03]  /*0720*/  IADD3 R16, PT, PT, R16, 0x1, RZ ;  /* 0x0000000110107810 */ /* 0x000fc60007ffe0ff */
[----:B-1----:R-:W-:Y:S01]  /*0730*/  FFMA R15, R20, R15, R25 ;  /* 0x0000000f140f7223 */ /* 0x002fe20000000019 */
[----:B------:R-:W-:Y:S01]  /*0740*/  BAR.SYNC.DEFER_BLOCKING 0x0 ;  /* 0x0000000000007b1d */ /* 0x000fe20000010000 */
[----:B------:R-:W-:Y:S02]  /*0750*/  ISETP.NE.AND P0, PT, R16, RZ, PT ;  /* 0x000000ff1000720c */ /* 0x000fe40003f05270 */
[----:B------:R-:W-:Y:S02]  /*0760*/  IADD3 R18, PT, PT, R18, 0x20, RZ ;  /* 0x0000002012127810 */ /* 0x000fe40007ffe0ff */
[----:B------:R-:W-:Y:S02]  /*0770*/  IADD3 R19, PT, PT, R19, 0x20, RZ ;  /* 0x0000002013137810 */ /* 0x000fe40007ffe0ff */
[----:B------:R-:W-:Y:S02]  /*0780*/  IADD3 R7, PT, PT, R7, 0x20, RZ ;  /* 0x0000002007077810 */ /* 0x000fe40007ffe0ff */
[----:B------:R-:W-:Y:S01]  /*0790*/  LEA R17, R6, R17, 0x5 ;  /* 0x0000001106117211 */ /* 0x000fe200078e28ff */
[----:B0-----:R-:W-:-:S04]  /*07a0*/  FFMA R8, R8, R27, R15 ;  /* 0x0000001b08087223 */ /* 0x001fc8000000000f */
[----:B---3--:R-:W-:-:S04]  /*07b0*/  FFMA R8, R29, R9, R8 ;  /* 0x000000091d087223 */ /* 0x008fc80000000008 */
[----:B----4-:R-:W-:-:S04]  /*07c0*/  FFMA R13, R13, R10, R8 ;  /* 0x0000000a0d0d7223 */ /* 0x010fc80000000008 */
[----:B-----5:R-:W-:Y:S01]  /*07d0*/  FFMA R25, R12, R11, R13 ;  /* 0x0000000b0c197223 */ /* 0x020fe2000000000d */
[----:B------:R-:W-:Y:S06]  /*07e0*/  @P0 BRA `(.L_x_1) ;  /* 0xfffffff800800947 */ /* 0x000fec000383ffff */
.L_x_0:
[----:B------:R-:W-:-:S04]  /*07f0*/  VIMNMX R3, PT, PT, R23, R21, !PT ;  /* 0x0000001517037248 */ /* 0x000fc80007fe0100 */
[----:B------:R-:W-:-:S13]  /*0800*/  ISETP.GE.AND P0, PT, R3, R6, PT ;  /* 0x000000060300720c */ /* 0x000fda0003f06270 */
[----:B------:R-:W-:Y:S05]  /*0810*/  @P0 EXIT ;  /* 0x000000000000094d */ /* 0x000fea0003800000 */
[----:B------:R-:W0:Y:S01]  /*0820*/  LDC.64 R2, c[0x0][0x390] ;  /* 0x0000e400ff027b82 */ /* 0x000e220000000a00 */
[----:B------:R-:W-:-:S04]  /*0830*/  IMAD R21, R23, R6, R21 ;  /* 0x0000000617157224 */ /* 0x000fc800078e0215 */
[----:B0-----:R-:W-:-:S05]  /*0840*/  IMAD.WIDE R2, R21, 0x4, R2 ;  /* 0x0000000415027825 */ /* 0x001fca00078e0202 */
[----:B------:R-:W-:Y:S01]  /*0850*/  STG.E desc[UR8][R2.64], R25 ;  /* 0x0000001902007986 */ /* 0x000fe2000c101908 */
[----:B------:R-:W-:Y:S05]  /*0860*/  EXIT ;  /* 0x000000000000794d */ /* 0x000fea0003800000 */
.L_x_2:
[----:B------:R-:W-:-:S00]  /*0870*/  BRA `(.L_x_2) ;  /* 0xfffffffc00fc7947 */ /* 0x000fc0000383ffff */
[----:B------:R-:W-:-:S00]  /*0880*/  NOP ;  /* 0x0000000000007918 */ /* 0x000fc00000000000 */
[----:B------:R-:W-:-:S00]  /*0890*/  NOP ;  /* 0x0000000000007918 */ /* 0x000fc00000000000 */
[----:B------:R-:W-:-:S00]  /*08a0*/  NOP ;  /* 0x0000000000007918 */ /* 0x000fc00000000000 */
[----:B------:R-:W-:-:S00]  /*08b0*/  NOP ;  /* 0x0000000000007918 */ /* 0x000fc00000000000 */
[----:B------:R-:W-:-:S00]  /*08c0*/  NOP ;  /* 0x0000000000007918 */ /* 0x000fc00000000000 */
[----:B------:R-:W-:-:S00]  /*08d0*/  NOP ;  /* 0x0000000000007918 */ /* 0x000fc00000000000 */
[----:B------:R-:W-:-:S00]  /*08e0*/  NOP ;  /* 0x0000000000007918 */ /* 0x000fc00000000000 */
[----:B------:R-:W-:-:S00]  /*08f0*/  NOP ;  /* 0x0000000000007918 */ /* 0x000fc00000000000 */
.L_x_3:


//--------------------- .nv.shared._Z10matrix_mulPfS_S_i --------------------------
	.section	.nv.shared._Z10matrix_mulPfS_S_i,"aw",@nobits
	.sectionflags	@""
	.align	4
.nv.shared._Z10matrix_mulPfS_S_i:
	.zero		9216


//--------------------- .nv.shared.reserved.0     --------------------------
	.section	.nv.shared.reserved.0,"aw",@nobits
	.weak		__nv_reservedSMEM_offset_0_alias
	.size		__nv_reservedSMEM_offset_0_alias, 0, 64
	.other		__nv_reservedSMEM_offset_0_alias,@"STO_CUDA_RESERVED_SHARED STV_DEFAULT"
__nv_reservedSMEM_offset_0_alias:
	.zero		0
	.zero		64


//--------------------- .nv.constant0._Z10matrix_mulPfS_S_i --------------------------
	.section	.nv.constant0._Z10matrix_mulPfS_S_i,"a",@progbits
	.sectionflags	@""
	.align	4
.nv.constant0._Z10matrix_mulPfS_S_i:
	.zero		924


//--------------------- SYMBOLS --------------------------

	.type		.nv.reservedSmem.offset0,@object
	.size		.nv.reservedSmem.offset0,0x4
	.type		.nv.reservedSmem.cap,@object
	.size		.nv.reservedSmem.cap,0x4
